//
// Generated by NVIDIA NVVM Compiler
//
// Compiler Build ID: CL-36424714
// Cuda compilation tools, release 13.0, V13.0.88
// Based on NVVM 20.0.0
//

.version 9.0
.target sm_100
.address_size 64

	// .globl	_Z5floydPi

.visible .entry _Z5floydPi(
	.param .u64 .ptr .align 1 _Z5floydPi_param_0
)
{
	.reg .pred 	%p<2>;
	.reg .b32 	%r<14>;
	.reg .b64 	%rd<9>;

	ld.param.u64 	%rd2, [_Z5floydPi_param_0];
	mov.u32 	%r2, %ctaid.x;
	mov.u32 	%r3, %ntid.x;
	mov.u32 	%r4, %tid.x;
	mad.lo.s32 	%r5, %r2, %r3, %r4;
	mov.u32 	%r6, %ctaid.y;
	mov.u32 	%r7, %ntid.y;
	mov.u32 	%r8, %tid.y;
	mad.lo.s32 	%r9, %r6, %r7, %r8;
	cvta.to.global.u64 	%rd3, %rd2;
	bar.sync 	0;
	bar.sync 	0;
	bar.sync 	0;
	bar.sync 	0;
	bar.sync 	0;
	mul.wide.s32 	%rd4, %r5, 4;
	add.s64 	%rd5, %rd3, %rd4;
	ld.global.u32 	%r10, [%rd5+20];
	mul.wide.u32 	%rd6, %r9, 4;
	add.s64 	%rd7, %rd3, %rd6;
	ld.global.u32 	%r11, [%rd7+20];
	add.s32 	%r1, %r11, %r10;
	shl.b32 	%r12, %r9, 2;
	cvt.u64.u32 	%rd8, %r12;
	add.s64 	%rd1, %rd5, %rd8;
	ld.global.u32 	%r13, [%rd1];
	setp.ge.s32 	%p1, %r1, %r13;
	@%p1 bra 	$L__BB0_2;
	st.global.u32 	[%rd1], %r1;
$L__BB0_2:
	ret;

}


// ===== COMPILED SASS (sm_100) =====

	.target	sm_100

	.elftype	@"ET_EXEC"


//--------------------- .note.nv.tkinfo           --------------------------
	.section	.note.nv.tkinfo,"",@"SHT_NOTE"
	.sectionflags	@"SHF_NOTE_NV_TKINFO"
	.tkinfo
        /*0018*/ 	.word	0x00000002
        /*0030*/ 	.string	""
        /*0030*/ 	.string	"ptxas"
        /*0030*/ 	.string	"Cuda compilation tools, release 13.0, V13.0.88"
        /*0030*/ 	.string	"Build cuda_13.0.r13.0/compiler.36424714_0"
        /*0030*/ 	.string	"-arch sm_100 -m 64 "



//--------------------- .note.nv.cuinfo           --------------------------
	.section	.note.nv.cuinfo,"",@"SHT_NOTE"
	.sectionflags	@"SHF_NOTE_NV_CUINFO"
        /*0018*/ 	.short	0x0002
        /*001a*/ 	.short	0x0064
        /*001c*/ 	.short	0x0082
	.zero		2


//--------------------- .nv.info                  --------------------------
	.section	.nv.info,"",@"SHT_CUDA_INFO"
	.align	4


	//----- nvinfo : EIATTR_REGCOUNT
	.align		4
        /*0000*/ 	.byte	0x04, 0x2f
        /*0002*/ 	.short	(.L_1 - .L_0)
	.align		4
.L_0:
        /*0004*/ 	.word	index@(_Z5floydPi)
        /*0008*/ 	.word	0x0000000c


	//----- nvinfo : EIATTR_FRAME_SIZE
	.align		4
.L_1:
        /*000c*/ 	.byte	0x04, 0x11
        /*000e*/ 	.short	(.L_3 - .L_2)
	.align		4
.L_2:
        /*0010*/ 	.word	index@(_Z5floydPi)
        /*0014*/ 	.word	0x00000000


	//----- nvinfo : EIATTR_MIN_STACK_SIZE
	.align		4
.L_3:
        /*0018*/ 	.byte	0x04, 0x12
        /*001a*/ 	.short	(.L_5 - .L_4)
	.align		4
.L_4:
        /*001c*/ 	.word	index@(_Z5floydPi)
        /*0020*/ 	.word	0x00000000
.L_5:


//--------------------- .nv.compat                --------------------------
	.section	.nv.compat,"",@"SHT_CUDA_COMPAT_INFO"
	.align	4
        /*0000*/ 	.byte	0x02, 0x09, 0x00, 0x00, 0x02, 0x02, 0x01, 0x00, 0x02, 0x05, 0x05, 0x00, 0x03, 0x07, 0x01, 0x01
        /*0010*/ 	.byte	0x02, 0x03, 0x00, 0x00, 0x02, 0x06, 0x01, 0x00, 0x04, 0x0b, 0x08, 0x00, 0x09, 0x00, 0x00, 0x00
        /*0020*/ 	.byte	0x00, 0x00, 0x00, 0x00


//--------------------- .nv.info._Z5floydPi       --------------------------
	.section	.nv.info._Z5floydPi,"",@"SHT_CUDA_INFO"
	.sectionflags	@""
	.align	4


	//----- nvinfo : EIATTR_CUDA_API_VERSION
	.align		4
        /*0000*/ 	.byte	0x04, 0x37
        /*0002*/ 	.short	(.L_7 - .L_6)
.L_6:
        /*0004*/ 	.word	0x00000082


	//----- nvinfo : EIATTR_KPARAM_INFO
	.align		4
.L_7:
        /*0008*/ 	.byte	0x04, 0x17
        /*000a*/ 	.short	(.L_9 - .L_8)
.L_8:
        /*000c*/ 	.word	0x00000000
        /*0010*/ 	.short	0x0000
        /*0012*/ 	.short	0x0000
        /*0014*/ 	.byte	0x00, 0xf5, 0x21, 0x00


	//----- nvinfo : EIATTR_SPARSE_MMA_MASK
	.align		4
.L_9:
        /*0018*/ 	.byte	0x03, 0x50
        /*001a*/ 	.short	0x0000


	//----- nvinfo : EIATTR_MAXREG_COUNT
	.align		4
        /*001c*/ 	.byte	0x03, 0x1b
        /*001e*/ 	.short	0x00ff


	//----- nvinfo : EIATTR_NUM_BARRIERS
	.align		4
        /*0020*/ 	.byte	0x02, 0x4c
        /*0022*/ 	.byte	0x01
	.zero		1


	//----- nvinfo : EIATTR_MERCURY_ISA_VERSION
	.align		4
        /*0024*/ 	.byte	0x03, 0x5f
        /*0026*/ 	.short	0x0101


	//----- nvinfo : EIATTR_VRC_CTA_INIT_COUNT
	.align		4
        /*0028*/ 	.byte	0x02, 0x4a
	.zero		1
	.zero		1


	//----- nvinfo : EIATTR_EXIT_INSTR_OFFSETS
	.align		4
        /*002c*/ 	.byte	0x04, 0x1c
        /*002e*/ 	.short	(.L_11 - .L_10)


	//   ....[0]....
.L_10:
        /*0030*/ 	.word	0x00000190


	//   ....[1]....
        /*0034*/ 	.word	0x000001b0


	//----- nvinfo : EIATTR_CBANK_PARAM_SIZE
	.align		4
.L_11:
        /*0038*/ 	.byte	0x03, 0x19
        /*003a*/ 	.short	0x0008


	//----- nvinfo : EIATTR_PARAM_CBANK
	.align		4
        /*003c*/ 	.byte	0x04, 0x0a
        /*003e*/ 	.short	(.L_13 - .L_12)
	.align		4
.L_12:
        /*0040*/ 	.word	index@(.nv.constant0._Z5floydPi)
        /*0044*/ 	.short	0x0380
        /*0046*/ 	.short	0x0008


	//----- nvinfo : EIATTR_SW_WAR
	.align		4
.L_13:
        /*0048*/ 	.byte	0x04, 0x36
        /*004a*/ 	.short	(.L_15 - .L_14)
.L_14:
        /*004c*/ 	.word	0x00000008
.L_15:


//--------------------- .nv.callgraph             --------------------------
	.section	.nv.callgraph,"",@"SHT_CUDA_CALLGRAPH"
	.align	4
	.sectionentsize	8
	.align		4
        /*0000*/ 	.word	0x00000000
	.align		4
        /*0004*/ 	.word	0xffffffff
	.align		4
        /*0008*/ 	.word	0x00000000
	.align		4
        /*000c*/ 	.word	0xfffffffe
	.align		4
        /*0010*/ 	.word	0x00000000
	.align		4
        /*0014*/ 	.word	0xfffffffd
	.align		4
        /*0018*/ 	.word	0x00000000
	.align		4
        /*001c*/ 	.word	0xfffffffc


//--------------------- .text._Z5floydPi          --------------------------
	.section	.text._Z5floydPi,"ax",@progbits
	.align	128
        .global         _Z5floydPi
        .type           _Z5floydPi,@function
        .size           _Z5floydPi,(.L_x_1 - _Z5floydPi)
        .other          _Z5floydPi,@"STO_CUDA_ENTRY STV_DEFAULT"
_Z5floydPi:
.text._Z5floydPi:
[----:B------:R-:W-:Y:S08]  /*0000*/  LDC R1, c[0x0][0x37c] ;  /* 0x0000df00ff017b82 */ /* 0x000ff00000000800 */
[----:B------:R-:W-:Y:S08]  /*0010*/  BAR.SYNC.DEFER_BLOCKING 0x0 ;  /* 0x0000000000007b1d */ /* 0x000ff00000010000 */
[----:B------:R-:W0:Y:S01]  /*0020*/  S2UR UR6, SR_CTAID.X ;  /* 0x00000000000679c3 */ /* 0x000e220000002500 */
[----:B------:R-:W1:Y:S01]  /*0030*/  LDCU.64 UR4, c[0x0][0x358] ;  /* 0x00006b00ff0477ac */ /* 0x000e620008000a00 */
[----:B------:R-:W0:Y:S01]  /*0040*/  S2R R0, SR_TID.X ;  /* 0x0000000000007919 */ /* 0x000e220000002100 */
[----:B------:R-:W2:Y:S05]  /*0050*/  S2R R2, SR_TID.Y ;  /* 0x0000000000027919 */ /* 0x000eaa0000002200 */
[----:B------:R-:W0:Y:S08]  /*0060*/  LDC R3, c[0x0][0x360] ;  /* 0x0000d800ff037b82 */ /* 0x000e300000000800 */
[----:B------:R-:W2:Y:S08]  /*0070*/  S2UR UR7, SR_CTAID.Y ;  /* 0x00000000000779c3 */ /* 0x000eb00000002600 */
[----:B------:R-:W-:Y:S08]  /*0080*/  BAR.SYNC.DEFER_BLOCKING 0x0 ;  /* 0x0000000000007b1d */ /* 0x000ff00000010000 */
[----:B------:R-:W2:Y:S08]  /*0090*/  LDC R7, c[0x0][0x364] ;  /* 0x0000d900ff077b82 */ /* 0x000eb00000000800 */
[----:B------:R-:W3:Y:S01]  /*00a0*/  LDC.64 R4, c[0x0][0x380] ;  /* 0x0000e000ff047b82 */ /* 0x000ee20000000a00 */
[----:B0-----:R-:W-:-:S02]  /*00b0*/  IMAD R3, R3, UR6, R0 ;  /* 0x0000000603037c24 */ /* 0x001fc4000f8e0200 */
[----:B--2---:R-:W-:Y:S02]  /*00c0*/  IMAD R7, R7, UR7, R2 ;  /* 0x0000000707077c24 */ /* 0x004fe4000f8e0202 */
[----:B---3--:R-:W-:-:S04]  /*00d0*/  IMAD.WIDE R2, R3, 0x4, R4 ;  /* 0x0000000403027825 */ /* 0x008fc800078e0204 */
[C---:B------:R-:W-:Y:S01]  /*00e0*/  IMAD.WIDE.U32 R4, R7.reuse, 0x4, R4 ;  /* 0x0000000407047825 */ /* 0x040fe200078e0004 */
[----:B------:R-:W-:Y:S08]  /*00f0*/  BAR.SYNC.DEFER_BLOCKING 0x0 ;  /* 0x0000000000007b1d */ /* 0x000ff00000010000 */
[----:B------:R-:W-:Y:S08]  /*0100*/  BAR.SYNC.DEFER_BLOCKING 0x0 ;  /* 0x0000000000007b1d */ /* 0x000ff00000010000 */
[----:B------:R-:W-:Y:S01]  /*0110*/  BAR.SYNC.DEFER_BLOCKING 0x0 ;  /* 0x0000000000007b1d */ /* 0x000fe20000010000 */
[----:B------:R-:W-:-:S04]  /*0120*/  LEA R6, P0, R7, R2, 0x2 ;  /* 0x0000000207067211 */ /* 0x000fc800078010ff */
[----:B------:R-:W-:Y:S01]  /*0130*/  IADD3.X R7, PT, PT, RZ, R3, RZ, P0, !PT ;  /* 0x00000003ff077210 */ /* 0x000fe200007fe4ff */
[----:B-1----:R-:W2:Y:S04]  /*0140*/  LDG.E R5, desc[UR4][R4.64+0x14] ;  /* 0x0000140404057981 */ /* 0x002ea8000c1e1900 */
[----:B------:R-:W2:Y:S04]  /*0150*/  LDG.E R2, desc[UR4][R2.64+0x14] ;  /* 0x0000140402027981 */ /* 0x000ea8000c1e1900 */
[----:B------:R-:W3:Y:S01]  /*0160*/  LDG.E R0, desc[UR4][R6.64] ;  /* 0x0000000406007981 */ /* 0x000ee2000c1e1900 */
[----:B--2---:R-:W-:-:S04]  /*0170*/  IADD3 R9, PT, PT, R2, R5, RZ ;  /* 0x0000000502097210 */ /* 0x004fc80007ffe0ff */
[----:B---3--:R-:W-:-:S13]  /*0180*/  ISETP.GE.AND P0, PT, R9, R0, PT ;  /* 0x000000000900720c */ /* 0x008fda0003f06270 */
[----:B------:R-:W-:Y:S05]  /*0190*/  @P0 EXIT ;  /* 0x000000000000094d */ /* 0x000fea0003800000 */
[----:B------:R-:W-:Y:S01]  /*01a0*/  STG.E desc[UR4][R6.64], R9 ;  /* 0x0000000906007986 */ /* 0x000fe2000c101904 */
[----:B------:R-:W-:Y:S05]  /*01b0*/  EXIT ;  /* 0x000000000000794d */ /* 0x000fea0003800000 */
.L_x_0:
[----:B------:R-:W-:-:S00]  /*01c0*/  BRA `(.L_x_0) ;  /* 0xfffffffc00fc7947 */ /* 0x000fc0000383ffff */
[----:B------:R-:W-:-:S00]  /*01d0*/  NOP ;  /* 0x0000000000007918 */ /* 0x000fc00000000000 */
        /* <DEDUP_REMOVED lines=10> */
.L_x_1:


//--------------------- .nv.shared.reserved.0     --------------------------
	.section	.nv.shared.reserved.0,"aw",@nobits
	.weak		__nv_reservedSMEM_offset_0_alias
	.size		__nv_reservedSMEM_offset_0_alias, 0, 64
	.other		__nv_reservedSMEM_offset_0_alias,@"STO_CUDA_RESERVED_SHARED STV_DEFAULT"
__nv_reservedSMEM_offset_0_alias:
	.zero		0
	.zero		64


//--------------------- .nv.constant0._Z5floydPi  --------------------------
	.section	.nv.constant0._Z5floydPi,"a",@progbits
	.sectionflags	@""
	.align	4
.nv.constant0._Z5floydPi:
	.zero		904


//--------------------- SYMBOLS --------------------------

	.type		.nv.reservedSmem.offset0,@object
	.size		.nv.reservedSmem.offset0,0x4
